//
// Generated by NVIDIA NVVM Compiler
//
// Compiler Build ID: CL-36424714
// Cuda compilation tools, release 13.0, V13.0.88
// Based on NVVM 20.0.0
//

.version 9.0
.target sm_100
.address_size 64

	// .globl	_Z7matMultPiS_S_

.visible .entry _Z7matMultPiS_S_(
	.param .u64 .ptr .align 1 _Z7matMultPiS_S__param_0,
	.param .u64 .ptr .align 1 _Z7matMultPiS_S__param_1,
	.param .u64 .ptr .align 1 _Z7matMultPiS_S__param_2
)
{
	.reg .pred 	%p<3>;
	.reg .b32 	%r<61>;
	.reg .b64 	%rd<21>;

	ld.param.u64 	%rd7, [_Z7matMultPiS_S__param_0];
	ld.param.u64 	%rd8, [_Z7matMultPiS_S__param_1];
	ld.param.u64 	%rd9, [_Z7matMultPiS_S__param_2];
	mov.u32 	%r1, %ctaid.x;
	mov.u32 	%r2, %tid.x;
	or.b32  	%r8, %r1, %r2;
	and.b32  	%r9, %r8, 2147483584;
	setp.ne.s32 	%p1, %r9, 0;
	@%p1 bra 	$L__BB0_4;
	shl.b32 	%r3, %r1, 6;
	mul.wide.u32 	%rd10, %r3, 4;
	cvta.to.global.u64 	%rd11, %rd8;
	add.s64 	%rd12, %rd10, %rd11;
	add.s64 	%rd20, %rd12, 32;
	mul.wide.u32 	%rd13, %r2, 4;
	cvta.to.global.u64 	%rd14, %rd9;
	add.s64 	%rd15, %rd13, %rd14;
	add.s64 	%rd19, %rd15, 2048;
	mov.b32 	%r59, 0;
	mov.u32 	%r60, %r59;
$L__BB0_2:
	ld.global.u32 	%r11, [%rd20+-32];
	ld.global.u32 	%r12, [%rd19+-2048];
	mad.lo.s32 	%r13, %r12, %r11, %r60;
	ld.global.u32 	%r14, [%rd20+-28];
	ld.global.u32 	%r15, [%rd19+-1792];
	mad.lo.s32 	%r16, %r15, %r14, %r13;
	ld.global.u32 	%r17, [%rd20+-24];
	ld.global.u32 	%r18, [%rd19+-1536];
	mad.lo.s32 	%r19, %r18, %r17, %r16;
	ld.global.u32 	%r20, [%rd20+-20];
	ld.global.u32 	%r21, [%rd19+-1280];
	mad.lo.s32 	%r22, %r21, %r20, %r19;
	ld.global.u32 	%r23, [%rd20+-16];
	ld.global.u32 	%r24, [%rd19+-1024];
	mad.lo.s32 	%r25, %r24, %r23, %r22;
	ld.global.u32 	%r26, [%rd20+-12];
	ld.global.u32 	%r27, [%rd19+-768];
	mad.lo.s32 	%r28, %r27, %r26, %r25;
	ld.global.u32 	%r29, [%rd20+-8];
	ld.global.u32 	%r30, [%rd19+-512];
	mad.lo.s32 	%r31, %r30, %r29, %r28;
	ld.global.u32 	%r32, [%rd20+-4];
	ld.global.u32 	%r33, [%rd19+-256];
	mad.lo.s32 	%r34, %r33, %r32, %r31;
	ld.global.u32 	%r35, [%rd20];
	ld.global.u32 	%r36, [%rd19];
	mad.lo.s32 	%r37, %r36, %r35, %r34;
	ld.global.u32 	%r38, [%rd20+4];
	ld.global.u32 	%r39, [%rd19+256];
	mad.lo.s32 	%r40, %r39, %r38, %r37;
	ld.global.u32 	%r41, [%rd20+8];
	ld.global.u32 	%r42, [%rd19+512];
	mad.lo.s32 	%r43, %r42, %r41, %r40;
	ld.global.u32 	%r44, [%rd20+12];
	ld.global.u32 	%r45, [%rd19+768];
	mad.lo.s32 	%r46, %r45, %r44, %r43;
	ld.global.u32 	%r47, [%rd20+16];
	ld.global.u32 	%r48, [%rd19+1024];
	mad.lo.s32 	%r49, %r48, %r47, %r46;
	ld.global.u32 	%r50, [%rd20+20];
	ld.global.u32 	%r51, [%rd19+1280];
	mad.lo.s32 	%r52, %r51, %r50, %r49;
	ld.global.u32 	%r53, [%rd20+24];
	ld.global.u32 	%r54, [%rd19+1536];
	mad.lo.s32 	%r55, %r54, %r53, %r52;
	ld.global.u32 	%r56, [%rd20+28];
	ld.global.u32 	%r57, [%rd19+1792];
	mad.lo.s32 	%r60, %r57, %r56, %r55;
	add.s32 	%r59, %r59, 16;
	add.s64 	%rd20, %rd20, 64;
	add.s64 	%rd19, %rd19, 4096;
	setp.ne.s32 	%p2, %r59, 64;
	@%p2 bra 	$L__BB0_2;
	add.s32 	%r58, %r3, %r2;
	cvta.to.global.u64 	%rd16, %rd7;
	mul.wide.u32 	%rd17, %r58, 4;
	add.s64 	%rd18, %rd16, %rd17;
	st.global.u32 	[%rd18], %r60;
$L__BB0_4:
	ret;

}


// ===== COMPILED SASS (sm_100) =====

	.target	sm_100

	.elftype	@"ET_EXEC"


//--------------------- .note.nv.tkinfo           --------------------------
	.section	.note.nv.tkinfo,"",@"SHT_NOTE"
	.sectionflags	@"SHF_NOTE_NV_TKINFO"
	.tkinfo
        /*0018*/ 	.word	0x00000002
        /*0030*/ 	.string	""
        /*0030*/ 	.string	"ptxas"
        /*0030*/ 	.string	"Cuda compilation tools, release 13.0, V13.0.88"
        /*0030*/ 	.string	"Build cuda_13.0.r13.0/compiler.36424714_0"
        /*0030*/ 	.string	"-arch sm_100 -m 64 "



//--------------------- .note.nv.cuinfo           --------------------------
	.section	.note.nv.cuinfo,"",@"SHT_NOTE"
	.sectionflags	@"SHF_NOTE_NV_CUINFO"
        /*0018*/ 	.short	0x0002
        /*001a*/ 	.short	0x0064
        /*001c*/ 	.short	0x0082
	.zero		2


//--------------------- .nv.info                  --------------------------
	.section	.nv.info,"",@"SHT_CUDA_INFO"
	.align	4


	//----- nvinfo : EIATTR_REGCOUNT
	.align		4
        /*0000*/ 	.byte	0x04, 0x2f
        /*0002*/ 	.short	(.L_1 - .L_0)
	.align		4
.L_0:
        /*0004*/ 	.word	index@(_Z7matMultPiS_S_)
        /*0008*/ 	.word	0x0000001e


	//----- nvinfo : EIATTR_FRAME_SIZE
	.align		4
.L_1:
        /*000c*/ 	.byte	0x04, 0x11
        /*000e*/ 	.short	(.L_3 - .L_2)
	.align		4
.L_2:
        /*0010*/ 	.word	index@(_Z7matMultPiS_S_)
        /*0014*/ 	.word	0x00000000


	//----- nvinfo : EIATTR_MIN_STACK_SIZE
	.align		4
.L_3:
        /*0018*/ 	.byte	0x04, 0x12
        /*001a*/ 	.short	(.L_5 - .L_4)
	.align		4
.L_4:
        /*001c*/ 	.word	index@(_Z7matMultPiS_S_)
        /*0020*/ 	.word	0x00000000
.L_5:


//--------------------- .nv.compat                --------------------------
	.section	.nv.compat,"",@"SHT_CUDA_COMPAT_INFO"
	.align	4
        /*0000*/ 	.byte	0x02, 0x09, 0x00, 0x00, 0x02, 0x02, 0x01, 0x00, 0x02, 0x05, 0x05, 0x00, 0x03, 0x07, 0x01, 0x01
        /*0010*/ 	.byte	0x02, 0x03, 0x00, 0x00, 0x02, 0x06, 0x01, 0x00, 0x04, 0x0b, 0x08, 0x00, 0x09, 0x00, 0x00, 0x00
        /*0020*/ 	.byte	0x00, 0x00, 0x00, 0x00


//--------------------- .nv.info._Z7matMultPiS_S_ --------------------------
	.section	.nv.info._Z7matMultPiS_S_,"",@"SHT_CUDA_INFO"
	.sectionflags	@""
	.align	4


	//----- nvinfo : EIATTR_CUDA_API_VERSION
	.align		4
        /*0000*/ 	.byte	0x04, 0x37
        /*0002*/ 	.short	(.L_7 - .L_6)
.L_6:
        /*0004*/ 	.word	0x00000082


	//----- nvinfo : EIATTR_KPARAM_INFO
	.align		4
.L_7:
        /*0008*/ 	.byte	0x04, 0x17
        /*000a*/ 	.short	(.L_9 - .L_8)
.L_8:
        /*000c*/ 	.word	0x00000000
        /*0010*/ 	.short	0x0002
        /*0012*/ 	.short	0x0010
        /*0014*/ 	.byte	0x00, 0xf5, 0x21, 0x00


	//----- nvinfo : EIATTR_KPARAM_INFO
	.align		4
.L_9:
        /*0018*/ 	.byte	0x04, 0x17
        /*001a*/ 	.short	(.L_11 - .L_10)
.L_10:
        /*001c*/ 	.word	0x00000000
        /*0020*/ 	.short	0x0001
        /*0022*/ 	.short	0x0008
        /*0024*/ 	.byte	0x00, 0xf5, 0x21, 0x00


	//----- nvinfo : EIATTR_KPARAM_INFO
	.align		4
.L_11:
        /*0028*/ 	.byte	0x04, 0x17
        /*002a*/ 	.short	(.L_13 - .L_12)
.L_12:
        /*002c*/ 	.word	0x00000000
        /*0030*/ 	.short	0x0000
        /*0032*/ 	.short	0x0000
        /*0034*/ 	.byte	0x00, 0xf5, 0x21, 0x00


	//----- nvinfo : EIATTR_SPARSE_MMA_MASK
	.align		4
.L_13:
        /*0038*/ 	.byte	0x03, 0x50
        /*003a*/ 	.short	0x0000


	//----- nvinfo : EIATTR_MAXREG_COUNT
	.align		4
        /*003c*/ 	.byte	0x03, 0x1b
        /*003e*/ 	.short	0x00ff


	//----- nvinfo : EIATTR_MERCURY_ISA_VERSION
	.align		4
        /*0040*/ 	.byte	0x03, 0x5f
        /*0042*/ 	.short	0x0101


	//----- nvinfo : EIATTR_VRC_CTA_INIT_COUNT
	.align		4
        /*0044*/ 	.byte	0x02, 0x4a
	.zero		1
	.zero		1


	//----- nvinfo : EIATTR_EXIT_INSTR_OFFSETS
	.align		4
        /*0048*/ 	.byte	0x04, 0x1c
        /*004a*/ 	.short	(.L_15 - .L_14)


	//   ....[0]....
.L_14:
        /*004c*/ 	.word	0x00000040


	//   ....[1]....
        /*0050*/ 	.word	0x00000cf0


	//----- nvinfo : EIATTR_CBANK_PARAM_SIZE
	.align		4
.L_15:
        /*0054*/ 	.byte	0x03, 0x19
        /*0056*/ 	.short	0x0018


	//----- nvinfo : EIATTR_PARAM_CBANK
	.align		4
        /*0058*/ 	.byte	0x04, 0x0a
        /*005a*/ 	.short	(.L_17 - .L_16)
	.align		4
.L_16:
        /*005c*/ 	.word	index@(.nv.constant0._Z7matMultPiS_S_)
        /*0060*/ 	.short	0x0380
        /*0062*/ 	.short	0x0018


	//----- nvinfo : EIATTR_SW_WAR
	.align		4
.L_17:
        /*0064*/ 	.byte	0x04, 0x36
        /*0066*/ 	.short	(.L_19 - .L_18)
.L_18:
        /*0068*/ 	.word	0x00000008
.L_19:


//--------------------- .nv.callgraph             --------------------------
	.section	.nv.callgraph,"",@"SHT_CUDA_CALLGRAPH"
	.align	4
	.sectionentsize	8
	.align		4
        /*0000*/ 	.word	0x00000000
	.align		4
        /*0004*/ 	.word	0xffffffff
	.align		4
        /*0008*/ 	.word	0x00000000
	.align		4
        /*000c*/ 	.word	0xfffffffe
	.align		4
        /*0010*/ 	.word	0x00000000
	.align		4
        /*0014*/ 	.word	0xfffffffd
	.align		4
        /*0018*/ 	.word	0x00000000
	.align		4
        /*001c*/ 	.word	0xfffffffc


//--------------------- .text._Z7matMultPiS_S_    --------------------------
	.section	.text._Z7matMultPiS_S_,"ax",@progbits
	.align	128
        .global         _Z7matMultPiS_S_
        .type           _Z7matMultPiS_S_,@function
        .size           _Z7matMultPiS_S_,(.L_x_1 - _Z7matMultPiS_S_)
        .other          _Z7matMultPiS_S_,@"STO_CUDA_ENTRY STV_DEFAULT"
_Z7matMultPiS_S_:
.text._Z7matMultPiS_S_:
[----:B------:R-:W-:Y:S01]  /*0000*/  LDC R1, c[0x0][0x37c] ;  /* 0x0000df00ff017b82 */ /* 0x000fe20000000800 */
[----:B------:R-:W0:Y:S01]  /*0010*/  S2R R7, SR_CTAID.X ;  /* 0x0000000000077919 */ /* 0x000e220000002500 */
[----:B------:R-:W0:Y:S02]  /*0020*/  S2R R6, SR_TID.X ;  /* 0x0000000000067919 */ /* 0x000e240000002100 */
[----:B0-----:R-:W-:-:S13]  /*0030*/  LOP3.LUT P0, RZ, R7, 0x7fffffc0, R6, 0xc8, !PT ;  /* 0x7fffffc007ff7812 */ /* 0x001fda000780c806 */
[----:B------:R-:W-:Y:S05]  /*0040*/  @P0 EXIT ;  /* 0x000000000000094d */ /* 0x000fea0003800000 */
[----:B------:R-:W0:Y:S01]  /*0050*/  LDC.64 R4, c[0x0][0x388] ;  /* 0x0000e200ff047b82 */ /* 0x000e220000000a00 */
[----:B------:R-:W1:Y:S01]  /*0060*/  LDCU.64 UR4, c[0x0][0x358] ;  /* 0x00006b00ff0477ac */ /* 0x000e620008000a00 */
[----:B------:R-:W-:-:S06]  /*0070*/  SHF.L.U32 R7, R7, 0x6, RZ ;  /* 0x0000000607077819 */ /* 0x000fcc00000006ff */
[----:B------:R-:W2:Y:S01]  /*0080*/  LDC.64 R2, c[0x0][0x390] ;  /* 0x0000e400ff027b82 */ /* 0x000ea20000000a00 */
[----:B0-----:R-:W-:-:S05]  /*0090*/  IMAD.WIDE.U32 R4, R7, 0x4, R4 ;  /* 0x0000000407047825 */ /* 0x001fca00078e0004 */
[----:B-1----:R-:W3:Y:S01]  /*00a0*/  LDG.E R8, desc[UR4][R4.64] ;  /* 0x0000000404087981 */ /* 0x002ee2000c1e1900 */
[----:B--2---:R-:W-:-:S03]  /*00b0*/  IMAD.WIDE.U32 R2, R6, 0x4, R2 ;  /* 0x0000000406027825 */ /* 0x004fc600078e0002 */
[----:B------:R-:W2:Y:S04]  /*00c0*/  LDG.E R27, desc[UR4][R4.64+0x4] ;  /* 0x00000404041b7981 */ /* 0x000ea8000c1e1900 */
[----:B------:R-:W3:Y:S04]  /*00d0*/  LDG.E R9, desc[UR4][R2.64] ;  /* 0x0000000402097981 */ /* 0x000ee8000c1e1900 */
[----:B------:R-:W2:Y:S04]  /*00e0*/  LDG.E R24, desc[UR4][R2.64+0x100] ;  /* 0x0001000402187981 */ /* 0x000ea8000c1e1900 */
[----:B------:R-:W4:Y:S04]  /*00f0*/  LDG.E R21, desc[UR4][R4.64+0x8] ;  /* 0x0000080404157981 */ /* 0x000f28000c1e1900 */
[----:B------:R-:W4:Y:S04]  /*0100*/  LDG.E R18, desc[UR4][R2.64+0x200] ;  /* 0x0002000402127981 */ /* 0x000f28000c1e1900 */
[----:B------:R-:W5:Y:S04]  /*0110*/  LDG.E R22, desc[UR4][R4.64+0xc] ;  /* 0x00000c0404167981 */ /* 0x000f68000c1e1900 */
        /* <DEDUP_REMOVED lines=12> */
[----:B------:R-:W5:Y:S01]  /*01e0*/  LDG.E R11, desc[UR4][R2.64+0x900] ;  /* 0x00090004020b7981 */ /* 0x000f62000c1e1900 */
[----:B---3--:R-:W-:-:S03]  /*01f0*/  IMAD R8, R8, R9, RZ ;  /* 0x0000000908087224 */ /* 0x008fc600078e02ff */
[----:B------:R-:W3:Y:S01]  /*0200*/  LDG.E R9, desc[UR4][R2.64+0xa00] ;  /* 0x000a000402097981 */ /* 0x000ee2000c1e1900 */
[----:B--2---:R-:W-:-:S03]  /*0210*/  IMAD R24, R27, R24, R8 ;  /* 0x000000181b187224 */ /* 0x004fc600078e0208 */
[----:B------:R-:W3:Y:S04]  /*0220*/  LDG.E R8, desc[UR4][R4.64+0x28] ;  /* 0x0000280404087981 */ /* 0x000ee8000c1e1900 */
[----:B------:R-:W2:Y:S01]  /*0230*/  LDG.E R27, desc[UR4][R2.64+0x3f00] ;  /* 0x003f0004021b7981 */ /* 0x000ea2000c1e1900 */
[----:B----4-:R-:W-:-:S03]  /*0240*/  IMAD R24, R21, R18, R24 ;  /* 0x0000001215187224 */ /* 0x010fc600078e0218 */
[----:B------:R-:W4:Y:S04]  /*0250*/  LDG.E R18, desc[UR4][R4.64+0x2c] ;  /* 0x00002c0404127981 */ /* 0x000f28000c1e1900 */
[----:B------:R-:W4:Y:S01]  /*0260*/  LDG.E R21, desc[UR4][R2.64+0xb00] ;  /* 0x000b000402157981 */ /* 0x000f22000c1e1900 */
[----:B-----5:R-:W-:-:S03]  /*0270*/  IMAD R24, R22, R25, R24 ;  /* 0x0000001916187224 */ /* 0x020fc600078e0218 */
[----:B------:R-:W5:Y:S04]  /*0280*/  LDG.E R22, desc[UR4][R4.64+0x30] ;  /* 0x0000300404167981 */ /* 0x000f68000c1e1900 */
[----:B------:R-:W5:Y:S01]  /*0290*/  LDG.E R25, desc[UR4][R2.64+0xc00] ;  /* 0x000c000402197981 */ /* 0x000f62000c1e1900 */
[----:B------:R-:W-:-:S03]  /*02a0*/  IMAD R24, R20, R23, R24 ;  /* 0x0000001714187224 */ /* 0x000fc600078e0218 */
[----:B------:R-:W2:Y:S04]  /*02b0*/  LDG.E R20, desc[UR4][R4.64+0x34] ;  /* 0x0000340404147981 */ /* 0x000ea8000c1e1900 */
[----:B------:R-:W2:Y:S01]  /*02c0*/  LDG.E R23, desc[UR4][R2.64+0xd00] ;  /* 0x000d000402177981 */ /* 0x000ea2000c1e1900 */
        /* <DEDUP_REMOVED lines=15> */
[----:B---3--:R-:W-:-:S03]  /*03c0*/  IMAD R24, R8, R9, R24 ;  /* 0x0000000908187224 */ /* 0x008fc600078e0218 */
[----:B------:R-:W3:Y:S04]  /*03d0*/  LDG.E R8, desc[UR4][R4.64+0x4c] ;  /* 0x00004c0404087981 */ /* 0x000ee8000c1e1900 */
[----:B------:R-:W3:Y:S01]  /*03e0*/  LDG.E R9, desc[UR4][R2.64+0x1300] ;  /* 0x0013000402097981 */ /* 0x000ee2000c1e1900 */
[----:B----4-:R-:W-:-:S03]  /*03f0*/  IMAD R24, R18, R21, R24 ;  /* 0x0000001512187224 */ /* 0x010fc600078e0218 */
[----:B------:R-:W4:Y:S04]  /*0400*/  LDG.E R18, desc[UR4][R4.64+0x50] ;  /* 0x0000500404127981 */ /* 0x000f28000c1e1900 */
[----:B------:R-:W4:Y:S01]  /*0410*/  LDG.E R21, desc[UR4][R2.64+0x1400] ;  /* 0x0014000402157981 */ /* 0x000f22000c1e1900 */
[----:B-----5:R-:W-:-:S03]  /*0420*/  IMAD R24, R22, R25, R24 ;  /* 0x0000001916187224 */ /* 0x020fc600078e0218 */
[----:B------:R-:W5:Y:S04]  /*0430*/  LDG.E R22, desc[UR4][R4.64+0x54] ;  /* 0x0000540404167981 */ /* 0x000f68000c1e1900 */
[----:B------:R-:W5:Y:S01]  /*0440*/  LDG.E R25, desc[UR4][R2.64+0x1500] ;  /* 0x0015000402197981 */ /* 0x000f62000c1e1900 */
[----:B--2---:R-:W-:-:S03]  /*0450*/  IMAD R24, R20, R23, R24 ;  /* 0x0000001714187224 */ /* 0x004fc600078e0218 */
        /* <DEDUP_REMOVED lines=121> */
[----:B------:R-:W2:Y:S04]  /*0bf0*/  LDG.E R24, desc[UR4][R2.64+0x3e00] ;  /* 0x003e000402187981 */ /* 0x000ea8000c1e1900 */
[----:B------:R-:W2:Y:S01]  /*0c00*/  LDG.E R12, desc[UR4][R4.64+0xfc] ;  /* 0x0000fc04040c7981 */ /* 0x000ea2000c1e1900 */
[----:B------:R-:W-:Y:S01]  /*0c10*/  IMAD R10, R10, R11, R26 ;  /* 0x0000000b0a0a7224 */ /* 0x000fe200078e021a */
[----:B------:R-:W-:-:S03]  /*0c20*/  IADD3 R7, PT, PT, R7, R6, RZ ;  /* 0x0000000607077210 */ /* 0x000fc60007ffe0ff */
[----:B---3--:R-:W-:-:S04]  /*0c30*/  IMAD R8, R8, R9, R10 ;  /* 0x0000000908087224 */ /* 0x008fc800078e020a */
[----:B----4-:R-:W-:Y:S02]  /*0c40*/  IMAD R18, R18, R21, R8 ;  /* 0x0000001512127224 */ /* 0x010fe400078e0208 */
[----:B------:R-:W0:Y:S02]  /*0c50*/  LDC.64 R8, c[0x0][0x380] ;  /* 0x0000e000ff087b82 */ /* 0x000e240000000a00 */
[----:B-----5:R-:W-:-:S04]  /*0c60*/  IMAD R18, R25, R22, R18 ;  /* 0x0000001619127224 */ /* 0x020fc800078e0212 */
[----:B--2---:R-:W-:-:S04]  /*0c70*/  IMAD R18, R20, R23, R18 ;  /* 0x0000001714127224 */ /* 0x004fc800078e0212 */
[----:B------:R-:W-:-:S04]  /*0c80*/  IMAD R16, R16, R19, R18 ;  /* 0x0000001310107224 */ /* 0x000fc800078e0212 */
[----:B------:R-:W-:-:S04]  /*0c90*/  IMAD R0, R0, R17, R16 ;  /* 0x0000001100007224 */ /* 0x000fc800078e0210 */
[----:B------:R-:W-:Y:S02]  /*0ca0*/  IMAD R0, R14, R15, R0 ;  /* 0x0000000f0e007224 */ /* 0x000fe400078e0200 */
[----:B0-----:R-:W-:-:S04]  /*0cb0*/  IMAD.WIDE.U32 R8, R7, 0x4, R8 ;  /* 0x0000000407087825 */ /* 0x001fc800078e0008 */
[----:B------:R-:W-:-:S04]  /*0cc0*/  IMAD R0, R13, R24, R0 ;  /* 0x000000180d007224 */ /* 0x000fc800078e0200 */
[----:B------:R-:W-:-:S05]  /*0cd0*/  IMAD R27, R12, R27, R0 ;  /* 0x0000001b0c1b7224 */ /* 0x000fca00078e0200 */
[----:B------:R-:W-:Y:S01]  /*0ce0*/  STG.E desc[UR4][R8.64], R27 ;  /* 0x0000001b08007986 */ /* 0x000fe2000c101904 */
[----:B------:R-:W-:Y:S05]  /*0cf0*/  EXIT ;  /* 0x000000000000794d */ /* 0x000fea0003800000 */
.L_x_0:
[----:B------:R-:W-:-:S00]  /*0d00*/  BRA `(.L_x_0) ;  /* 0xfffffffc00fc7947 */ /* 0x000fc0000383ffff */
[----:B------:R-:W-:-:S00]  /*0d10*/  NOP ;  /* 0x0000000000007918 */ /* 0x000fc00000000000 */
        /* <DEDUP_REMOVED lines=14> */
.L_x_1:


//--------------------- .nv.shared.reserved.0     --------------------------
	.section	.nv.shared.reserved.0,"aw",@nobits
	.weak		__nv_reservedSMEM_offset_0_alias
	.size		__nv_reservedSMEM_offset_0_alias, 0, 64
	.other		__nv_reservedSMEM_offset_0_alias,@"STO_CUDA_RESERVED_SHARED STV_DEFAULT"
__nv_reservedSMEM_offset_0_alias:
	.zero		0
	.zero		64


//--------------------- .nv.constant0._Z7matMultPiS_S_ --------------------------
	.section	.nv.constant0._Z7matMultPiS_S_,"a",@progbits
	.sectionflags	@""
	.align	4
.nv.constant0._Z7matMultPiS_S_:
	.zero		920


//--------------------- SYMBOLS --------------------------

	.type		.nv.reservedSmem.offset0,@object
	.size		.nv.reservedSmem.offset0,0x4
